//
// Generated by NVIDIA NVVM Compiler
//
// Compiler Build ID: CL-36424714
// Cuda compilation tools, release 13.0, V13.0.88
// Based on NVVM 20.0.0
//

.version 9.0
.target sm_100
.address_size 64

	// .globl	addBorder

.visible .entry addBorder(
	.param .u64 .ptr .align 1 addBorder_param_0,
	.param .u64 .ptr .align 1 addBorder_param_1,
	.param .u32 addBorder_param_2,
	.param .u32 addBorder_param_3,
	.param .u32 addBorder_param_4,
	.param .u32 addBorder_param_5
)
{
	.reg .pred 	%p<6>;
	.reg .b32 	%r<39>;
	.reg .b32 	%f<2>;
	.reg .b64 	%rd<9>;

	ld.param.u64 	%rd1, [addBorder_param_0];
	ld.param.u64 	%rd2, [addBorder_param_1];
	ld.param.u32 	%r7, [addBorder_param_2];
	ld.param.u32 	%r8, [addBorder_param_3];
	ld.param.u32 	%r5, [addBorder_param_4];
	ld.param.u32 	%r6, [addBorder_param_5];
	mov.u32 	%r9, %ctaid.x;
	mov.u32 	%r10, %ntid.x;
	mov.u32 	%r11, %tid.x;
	mad.lo.s32 	%r1, %r9, %r10, %r11;
	mov.u32 	%r12, %ctaid.y;
	mov.u32 	%r13, %ntid.y;
	mov.u32 	%r14, %tid.y;
	mad.lo.s32 	%r15, %r12, %r13, %r14;
	mov.u32 	%r16, %ctaid.z;
	mov.u32 	%r17, %ntid.z;
	mov.u32 	%r18, %tid.z;
	mad.lo.s32 	%r19, %r16, %r17, %r18;
	shl.b32 	%r20, %r6, 1;
	add.s32 	%r21, %r20, %r5;
	max.s32 	%r22, %r1, %r15;
	setp.ge.s32 	%p1, %r22, %r21;
	mul.lo.s32 	%r23, %r8, %r7;
	setp.ge.s32 	%p2, %r19, %r23;
	or.pred  	%p3, %p1, %p2;
	@%p3 bra 	$L__BB0_2;
	cvta.to.global.u64 	%rd3, %rd1;
	cvta.to.global.u64 	%rd4, %rd2;
	mad.lo.s32 	%r25, %r21, %r19, %r15;
	mad.lo.s32 	%r26, %r25, %r21, %r1;
	sub.s32 	%r27, %r1, %r6;
	abs.s32 	%r28, %r27;
	setp.lt.s32 	%p4, %r28, %r5;
	shl.b32 	%r29, %r5, 1;
	add.s32 	%r30, %r29, -2;
	sub.s32 	%r31, %r30, %r28;
	selp.b32 	%r32, %r28, %r31, %p4;
	sub.s32 	%r33, %r15, %r6;
	abs.s32 	%r34, %r33;
	setp.lt.s32 	%p5, %r34, %r5;
	sub.s32 	%r35, %r30, %r34;
	selp.b32 	%r36, %r34, %r35, %p5;
	mad.lo.s32 	%r37, %r5, %r19, %r36;
	mad.lo.s32 	%r38, %r37, %r5, %r32;
	mul.wide.s32 	%rd5, %r38, 4;
	add.s64 	%rd6, %rd3, %rd5;
	ld.global.f32 	%f1, [%rd6];
	mul.wide.s32 	%rd7, %r26, 4;
	add.s64 	%rd8, %rd4, %rd7;
	st.global.f32 	[%rd8], %f1;
$L__BB0_2:
	ret;

}
	// .globl	cropBorder
.visible .entry cropBorder(
	.param .u64 .ptr .align 1 cropBorder_param_0,
	.param .u64 .ptr .align 1 cropBorder_param_1,
	.param .u32 cropBorder_param_2,
	.param .u32 cropBorder_param_3,
	.param .u32 cropBorder_param_4,
	.param .u32 cropBorder_param_5
)
{
	.reg .pred 	%p<4>;
	.reg .b32 	%r<31>;
	.reg .b32 	%f<2>;
	.reg .b64 	%rd<9>;

	ld.param.u64 	%rd1, [cropBorder_param_0];
	ld.param.u64 	%rd2, [cropBorder_param_1];
	ld.param.u32 	%r6, [cropBorder_param_2];
	ld.param.u32 	%r7, [cropBorder_param_3];
	ld.param.u32 	%r8, [cropBorder_param_4];
	ld.param.u32 	%r5, [cropBorder_param_5];
	mov.u32 	%r9, %ctaid.x;
	mov.u32 	%r10, %ntid.x;
	mov.u32 	%r11, %tid.x;
	mad.lo.s32 	%r1, %r9, %r10, %r11;
	mov.u32 	%r12, %ctaid.y;
	mov.u32 	%r13, %ntid.y;
	mov.u32 	%r14, %tid.y;
	mad.lo.s32 	%r15, %r12, %r13, %r14;
	mov.u32 	%r16, %ctaid.z;
	mov.u32 	%r17, %ntid.z;
	mov.u32 	%r18, %tid.z;
	mad.lo.s32 	%r19, %r16, %r17, %r18;
	max.s32 	%r20, %r1, %r15;
	setp.ge.s32 	%p1, %r20, %r8;
	mul.lo.s32 	%r21, %r7, %r6;
	setp.ge.s32 	%p2, %r19, %r21;
	or.pred  	%p3, %p1, %p2;
	@%p3 bra 	$L__BB1_2;
	cvta.to.global.u64 	%rd3, %rd1;
	cvta.to.global.u64 	%rd4, %rd2;
	mad.lo.s32 	%r23, %r8, %r19, %r15;
	mad.lo.s32 	%r24, %r23, %r8, %r1;
	add.s32 	%r25, %r5, %r15;
	shl.b32 	%r26, %r5, 1;
	add.s32 	%r27, %r26, %r8;
	mad.lo.s32 	%r28, %r27, %r19, %r25;
	add.s32 	%r29, %r5, %r1;
	mad.lo.s32 	%r30, %r28, %r27, %r29;
	mul.wide.s32 	%rd5, %r30, 4;
	add.s64 	%rd6, %rd3, %rd5;
	ld.global.f32 	%f1, [%rd6];
	mul.wide.s32 	%rd7, %r24, 4;
	add.s64 	%rd8, %rd4, %rd7;
	st.global.f32 	[%rd8], %f1;
$L__BB1_2:
	ret;

}


// ===== COMPILED SASS (sm_100) =====

	.target	sm_100

	.elftype	@"ET_EXEC"


//--------------------- .note.nv.tkinfo           --------------------------
	.section	.note.nv.tkinfo,"",@"SHT_NOTE"
	.sectionflags	@"SHF_NOTE_NV_TKINFO"
	.tkinfo
        /*0018*/ 	.word	0x00000002
        /*0030*/ 	.string	""
        /*0030*/ 	.string	"ptxas"
        /*0030*/ 	.string	"Cuda compilation tools, release 13.0, V13.0.88"
        /*0030*/ 	.string	"Build cuda_13.0.r13.0/compiler.36424714_0"
        /*0030*/ 	.string	"-arch sm_100 -m 64 "



//--------------------- .note.nv.cuinfo           --------------------------
	.section	.note.nv.cuinfo,"",@"SHT_NOTE"
	.sectionflags	@"SHF_NOTE_NV_CUINFO"
        /*0018*/ 	.short	0x0002
        /*001a*/ 	.short	0x0064
        /*001c*/ 	.short	0x0082
	.zero		2


//--------------------- .nv.info                  --------------------------
	.section	.nv.info,"",@"SHT_CUDA_INFO"
	.align	4


	//----- nvinfo : EIATTR_REGCOUNT
	.align		4
        /*0000*/ 	.byte	0x04, 0x2f
        /*0002*/ 	.short	(.L_1 - .L_0)
	.align		4
.L_0:
        /*0004*/ 	.word	index@(addBorder)
        /*0008*/ 	.word	0x0000000a


	//----- nvinfo : EIATTR_FRAME_SIZE
	.align		4
.L_1:
        /*000c*/ 	.byte	0x04, 0x11
        /*000e*/ 	.short	(.L_3 - .L_2)
	.align		4
.L_2:
        /*0010*/ 	.word	index@(addBorder)
        /*0014*/ 	.word	0x00000000


	//----- nvinfo : EIATTR_REGCOUNT
	.align		4
.L_3:
        /*0018*/ 	.byte	0x04, 0x2f
        /*001a*/ 	.short	(.L_5 - .L_4)
	.align		4
.L_4:
        /*001c*/ 	.word	index@(cropBorder)
        /*0020*/ 	.word	0x0000000a


	//----- nvinfo : EIATTR_FRAME_SIZE
	.align		4
.L_5:
        /*0024*/ 	.byte	0x04, 0x11
        /*0026*/ 	.short	(.L_7 - .L_6)
	.align		4
.L_6:
        /*0028*/ 	.word	index@(cropBorder)
        /*002c*/ 	.word	0x00000000


	//----- nvinfo : EIATTR_MIN_STACK_SIZE
	.align		4
.L_7:
        /*0030*/ 	.byte	0x04, 0x12
        /*0032*/ 	.short	(.L_9 - .L_8)
	.align		4
.L_8:
        /*0034*/ 	.word	index@(cropBorder)
        /*0038*/ 	.word	0x00000000


	//----- nvinfo : EIATTR_MIN_STACK_SIZE
	.align		4
.L_9:
        /*003c*/ 	.byte	0x04, 0x12
        /*003e*/ 	.short	(.L_11 - .L_10)
	.align		4
.L_10:
        /*0040*/ 	.word	index@(addBorder)
        /*0044*/ 	.word	0x00000000
.L_11:


//--------------------- .nv.compat                --------------------------
	.section	.nv.compat,"",@"SHT_CUDA_COMPAT_INFO"
	.align	4
        /*0000*/ 	.byte	0x02, 0x09, 0x00, 0x00, 0x02, 0x02, 0x01, 0x00, 0x02, 0x05, 0x05, 0x00, 0x03, 0x07, 0x01, 0x01
        /*0010*/ 	.byte	0x02, 0x03, 0x00, 0x00, 0x02, 0x06, 0x01, 0x00, 0x04, 0x0b, 0x08, 0x00, 0x09, 0x00, 0x00, 0x00
        /*0020*/ 	.byte	0x00, 0x00, 0x00, 0x00


//--------------------- .nv.info.cropBorder       --------------------------
	.section	.nv.info.cropBorder,"",@"SHT_CUDA_INFO"
	.sectionflags	@""
	.align	4


	//----- nvinfo : EIATTR_CUDA_API_VERSION
	.align		4
        /*0000*/ 	.byte	0x04, 0x37
        /*0002*/ 	.short	(.L_13 - .L_12)
.L_12:
        /*0004*/ 	.word	0x00000082


	//----- nvinfo : EIATTR_KPARAM_INFO
	.align		4
.L_13:
        /*0008*/ 	.byte	0x04, 0x17
        /*000a*/ 	.short	(.L_15 - .L_14)
.L_14:
        /*000c*/ 	.word	0x00000000
        /*0010*/ 	.short	0x0005
        /*0012*/ 	.short	0x001c
        /*0014*/ 	.byte	0x00, 0xf0, 0x11, 0x00


	//----- nvinfo : EIATTR_KPARAM_INFO
	.align		4
.L_15:
        /*0018*/ 	.byte	0x04, 0x17
        /*001a*/ 	.short	(.L_17 - .L_16)
.L_16:
        /*001c*/ 	.word	0x00000000
        /*0020*/ 	.short	0x0004
        /*0022*/ 	.short	0x0018
        /*0024*/ 	.byte	0x00, 0xf0, 0x11, 0x00


	//----- nvinfo : EIATTR_KPARAM_INFO
	.align		4
.L_17:
        /*0028*/ 	.byte	0x04, 0x17
        /*002a*/ 	.short	(.L_19 - .L_18)
.L_18:
        /*002c*/ 	.word	0x00000000
        /*0030*/ 	.short	0x0003
        /*0032*/ 	.short	0x0014
        /*0034*/ 	.byte	0x00, 0xf0, 0x11, 0x00


	//----- nvinfo : EIATTR_KPARAM_INFO
	.align		4
.L_19:
        /*0038*/ 	.byte	0x04, 0x17
        /*003a*/ 	.short	(.L_21 - .L_20)
.L_20:
        /*003c*/ 	.word	0x00000000
        /*0040*/ 	.short	0x0002
        /*0042*/ 	.short	0x0010
        /*0044*/ 	.byte	0x00, 0xf0, 0x11, 0x00


	//----- nvinfo : EIATTR_KPARAM_INFO
	.align		4
.L_21:
        /*0048*/ 	.byte	0x04, 0x17
        /*004a*/ 	.short	(.L_23 - .L_22)
.L_22:
        /*004c*/ 	.word	0x00000000
        /*0050*/ 	.short	0x0001
        /*0052*/ 	.short	0x0008
        /*0054*/ 	.byte	0x00, 0xf5, 0x21, 0x00


	//----- nvinfo : EIATTR_KPARAM_INFO
	.align		4
.L_23:
        /*0058*/ 	.byte	0x04, 0x17
        /*005a*/ 	.short	(.L_25 - .L_24)
.L_24:
        /*005c*/ 	.word	0x00000000
        /*0060*/ 	.short	0x0000
        /*0062*/ 	.short	0x0000
        /*0064*/ 	.byte	0x00, 0xf5, 0x21, 0x00


	//----- nvinfo : EIATTR_SPARSE_MMA_MASK
	.align		4
.L_25:
        /*0068*/ 	.byte	0x03, 0x50
        /*006a*/ 	.short	0x0000


	//----- nvinfo : EIATTR_MAXREG_COUNT
	.align		4
        /*006c*/ 	.byte	0x03, 0x1b
        /*006e*/ 	.short	0x00ff


	//----- nvinfo : EIATTR_MERCURY_ISA_VERSION
	.align		4
        /*0070*/ 	.byte	0x03, 0x5f
        /*0072*/ 	.short	0x0101


	//----- nvinfo : EIATTR_VRC_CTA_INIT_COUNT
	.align		4
        /*0074*/ 	.byte	0x02, 0x4a
	.zero		1
	.zero		1


	//----- nvinfo : EIATTR_EXIT_INSTR_OFFSETS
	.align		4
        /*0078*/ 	.byte	0x04, 0x1c
        /*007a*/ 	.short	(.L_27 - .L_26)


	//   ....[0]....
.L_26:
        /*007c*/ 	.word	0x00000130


	//   ....[1]....
        /*0080*/ 	.word	0x00000230


	//----- nvinfo : EIATTR_CBANK_PARAM_SIZE
	.align		4
.L_27:
        /*0084*/ 	.byte	0x03, 0x19
        /*0086*/ 	.short	0x0020


	//----- nvinfo : EIATTR_PARAM_CBANK
	.align		4
        /*0088*/ 	.byte	0x04, 0x0a
        /*008a*/ 	.short	(.L_29 - .L_28)
	.align		4
.L_28:
        /*008c*/ 	.word	index@(.nv.constant0.cropBorder)
        /*0090*/ 	.short	0x0380
        /*0092*/ 	.short	0x0020


	//----- nvinfo : EIATTR_SW_WAR
	.align		4
.L_29:
        /*0094*/ 	.byte	0x04, 0x36
        /*0096*/ 	.short	(.L_31 - .L_30)
.L_30:
        /*0098*/ 	.word	0x00000008
.L_31:


//--------------------- .nv.info.addBorder        --------------------------
	.section	.nv.info.addBorder,"",@"SHT_CUDA_INFO"
	.sectionflags	@""
	.align	4


	//----- nvinfo : EIATTR_CUDA_API_VERSION
	.align		4
        /*0000*/ 	.byte	0x04, 0x37
        /*0002*/ 	.short	(.L_33 - .L_32)
.L_32:
        /*0004*/ 	.word	0x00000082


	//----- nvinfo : EIATTR_KPARAM_INFO
	.align		4
.L_33:
        /*0008*/ 	.byte	0x04, 0x17
        /*000a*/ 	.short	(.L_35 - .L_34)
.L_34:
        /*000c*/ 	.word	0x00000000
        /*0010*/ 	.short	0x0005
        /*0012*/ 	.short	0x001c
        /*0014*/ 	.byte	0x00, 0xf0, 0x11, 0x00


	//----- nvinfo : EIATTR_KPARAM_INFO
	.align		4
.L_35:
        /*0018*/ 	.byte	0x04, 0x17
        /*001a*/ 	.short	(.L_37 - .L_36)
.L_36:
        /*001c*/ 	.word	0x00000000
        /*0020*/ 	.short	0x0004
        /*0022*/ 	.short	0x0018
        /*0024*/ 	.byte	0x00, 0xf0, 0x11, 0x00


	//----- nvinfo : EIATTR_KPARAM_INFO
	.align		4
.L_37:
        /*0028*/ 	.byte	0x04, 0x17
        /*002a*/ 	.short	(.L_39 - .L_38)
.L_38:
        /*002c*/ 	.word	0x00000000
        /*0030*/ 	.short	0x0003
        /*0032*/ 	.short	0x0014
        /*0034*/ 	.byte	0x00, 0xf0, 0x11, 0x00


	//----- nvinfo : EIATTR_KPARAM_INFO
	.align		4
.L_39:
        /*0038*/ 	.byte	0x04, 0x17
        /*003a*/ 	.short	(.L_41 - .L_40)
.L_40:
        /*003c*/ 	.word	0x00000000
        /*0040*/ 	.short	0x0002
        /*0042*/ 	.short	0x0010
        /*0044*/ 	.byte	0x00, 0xf0, 0x11, 0x00


	//----- nvinfo : EIATTR_KPARAM_INFO
	.align		4
.L_41:
        /*0048*/ 	.byte	0x04, 0x17
        /*004a*/ 	.short	(.L_43 - .L_42)
.L_42:
        /*004c*/ 	.word	0x00000000
        /*0050*/ 	.short	0x0001
        /*0052*/ 	.short	0x0008
        /*0054*/ 	.byte	0x00, 0xf5, 0x21, 0x00


	//----- nvinfo : EIATTR_KPARAM_INFO
	.align		4
.L_43:
        /*0058*/ 	.byte	0x04, 0x17
        /*005a*/ 	.short	(.L_45 - .L_44)
.L_44:
        /*005c*/ 	.word	0x00000000
        /*0060*/ 	.short	0x0000
        /*0062*/ 	.short	0x0000
        /*0064*/ 	.byte	0x00, 0xf5, 0x21, 0x00


	//----- nvinfo : EIATTR_SPARSE_MMA_MASK
	.align		4
.L_45:
        /*0068*/ 	.byte	0x03, 0x50
        /*006a*/ 	.short	0x0000


	//----- nvinfo : EIATTR_MAXREG_COUNT
	.align		4
        /*006c*/ 	.byte	0x03, 0x1b
        /*006e*/ 	.short	0x00ff


	//----- nvinfo : EIATTR_MERCURY_ISA_VERSION
	.align		4
        /*0070*/ 	.byte	0x03, 0x5f
        /*0072*/ 	.short	0x0101


	//----- nvinfo : EIATTR_VRC_CTA_INIT_COUNT
	.align		4
        /*0074*/ 	.byte	0x02, 0x4a
	.zero		1
	.zero		1


	//----- nvinfo : EIATTR_EXIT_INSTR_OFFSETS
	.align		4
        /*0078*/ 	.byte	0x04, 0x1c
        /*007a*/ 	.short	(.L_47 - .L_46)


	//   ....[0]....
.L_46:
        /*007c*/ 	.word	0x00000130


	//   ....[1]....
        /*0080*/ 	.word	0x00000280


	//----- nvinfo : EIATTR_CBANK_PARAM_SIZE
	.align		4
.L_47:
        /*0084*/ 	.byte	0x03, 0x19
        /*0086*/ 	.short	0x0020


	//----- nvinfo : EIATTR_PARAM_CBANK
	.align		4
        /*0088*/ 	.byte	0x04, 0x0a
        /*008a*/ 	.short	(.L_49 - .L_48)
	.align		4
.L_48:
        /*008c*/ 	.word	index@(.nv.constant0.addBorder)
        /*0090*/ 	.short	0x0380
        /*0092*/ 	.short	0x0020


	//----- nvinfo : EIATTR_SW_WAR
	.align		4
.L_49:
        /*0094*/ 	.byte	0x04, 0x36
        /*0096*/ 	.short	(.L_51 - .L_50)
.L_50:
        /*0098*/ 	.word	0x00000008
.L_51:


//--------------------- .nv.callgraph             --------------------------
	.section	.nv.callgraph,"",@"SHT_CUDA_CALLGRAPH"
	.align	4
	.sectionentsize	8
	.align		4
        /*0000*/ 	.word	0x00000000
	.align		4
        /*0004*/ 	.word	0xffffffff
	.align		4
        /*0008*/ 	.word	0x00000000
	.align		4
        /*000c*/ 	.word	0xfffffffe
	.align		4
        /*0010*/ 	.word	0x00000000
	.align		4
        /*0014*/ 	.word	0xfffffffd
	.align		4
        /*0018*/ 	.word	0x00000000
	.align		4
        /*001c*/ 	.word	0xfffffffc


//--------------------- .text.cropBorder          --------------------------
	.section	.text.cropBorder,"ax",@progbits
	.align	128
        .global         cropBorder
        .type           cropBorder,@function
        .size           cropBorder,(.L_x_2 - cropBorder)
        .other          cropBorder,@"STO_CUDA_ENTRY STV_DEFAULT"
cropBorder:
.text.cropBorder:
[----:B------:R-:W-:Y:S01]  /*0000*/  LDC R1, c[0x0][0x37c] ;  /* 0x0000df00ff017b82 */ /* 0x000fe20000000800 */
[----:B------:R-:W0:Y:S07]  /*0010*/  S2R R3, SR_TID.X ;  /* 0x0000000000037919 */ /* 0x000e2e0000002100 */
[----:B------:R-:W0:Y:S01]  /*0020*/  LDC R0, c[0x0][0x360] ;  /* 0x0000d800ff007b82 */ /* 0x000e220000000800 */
[----:B------:R-:W1:Y:S01]  /*0030*/  LDCU.64 UR4, c[0x0][0x390] ;  /* 0x00007200ff0477ac */ /* 0x000e620008000a00 */
[----:B------:R-:W2:Y:S01]  /*0040*/  S2R R2, SR_TID.Y ;  /* 0x0000000000027919 */ /* 0x000ea20000002200 */
[----:B------:R-:W3:Y:S01]  /*0050*/  LDCU UR9, c[0x0][0x398] ;  /* 0x00007300ff0977ac */ /* 0x000ee20008000800 */
[----:B------:R-:W4:Y:S04]  /*0060*/  S2R R5, SR_TID.Z ;  /* 0x0000000000057919 */ /* 0x000f280000002300 */
[----:B------:R-:W2:Y:S08]  /*0070*/  LDC R7, c[0x0][0x364] ;  /* 0x0000d900ff077b82 */ /* 0x000eb00000000800 */
[----:B------:R-:W0:Y:S01]  /*0080*/  S2UR UR6, SR_CTAID.X ;  /* 0x00000000000679c3 */ /* 0x000e220000002500 */
[----:B-1----:R-:W-:-:S07]  /*0090*/  UIMAD UR4, UR5, UR4, URZ ;  /* 0x00000004050472a4 */ /* 0x002fce000f8e02ff */
[----:B------:R-:W2:Y:S08]  /*00a0*/  S2UR UR7, SR_CTAID.Y ;  /* 0x00000000000779c3 */ /* 0x000eb00000002600 */
[----:B------:R-:W4:Y:S08]  /*00b0*/  S2UR UR8, SR_CTAID.Z ;  /* 0x00000000000879c3 */ /* 0x000f300000002700 */
[----:B------:R-:W4:Y:S01]  /*00c0*/  LDC R6, c[0x0][0x368] ;  /* 0x0000da00ff067b82 */ /* 0x000f220000000800 */
[----:B0-----:R-:W-:-:S02]  /*00d0*/  IMAD R0, R0, UR6, R3 ;  /* 0x0000000600007c24 */ /* 0x001fc4000f8e0203 */
[----:B--2---:R-:W-:-:S05]  /*00e0*/  IMAD R7, R7, UR7, R2 ;  /* 0x0000000707077c24 */ /* 0x004fca000f8e0202 */
[----:B------:R-:W-:Y:S01]  /*00f0*/  VIMNMX R2, PT, PT, R0, R7, !PT ;  /* 0x0000000700027248 */ /* 0x000fe20007fe0100 */
[----:B----4-:R-:W-:-:S05]  /*0100*/  IMAD R6, R6, UR8, R5 ;  /* 0x0000000806067c24 */ /* 0x010fca000f8e0205 */
[----:B------:R-:W-:-:S04]  /*0110*/  ISETP.GE.AND P0, PT, R6, UR4, PT ;  /* 0x0000000406007c0c */ /* 0x000fc8000bf06270 */
[----:B---3--:R-:W-:-:S13]  /*0120*/  ISETP.GE.OR P0, PT, R2, UR9, P0 ;  /* 0x0000000902007c0c */ /* 0x008fda0008706670 */
[----:B------:R-:W-:Y:S05]  /*0130*/  @P0 EXIT ;  /* 0x000000000000094d */ /* 0x000fea0003800000 */
[----:B------:R-:W0:Y:S01]  /*0140*/  LDCU UR5, c[0x0][0x39c] ;  /* 0x00007380ff0577ac */ /* 0x000e220008000800 */
[----:B------:R-:W1:Y:S01]  /*0150*/  LDC.64 R2, c[0x0][0x380] ;  /* 0x0000e000ff027b82 */ /* 0x000e620000000a00 */
[----:B------:R-:W2:Y:S01]  /*0160*/  LDCU.64 UR6, c[0x0][0x358] ;  /* 0x00006b00ff0677ac */ /* 0x000ea20008000a00 */
[----:B0-----:R-:W-:Y:S02]  /*0170*/  ULEA UR4, UR5, UR9, 0x1 ;  /* 0x0000000905047291 */ /* 0x001fe4000f8e08ff */
[----:B------:R-:W-:Y:S02]  /*0180*/  IADD3 R5, PT, PT, R7, UR5, RZ ;  /* 0x0000000507057c10 */ /* 0x000fe4000fffe0ff */
[----:B------:R-:W-:-:S03]  /*0190*/  IADD3 R4, PT, PT, R0, UR5, RZ ;  /* 0x0000000500047c10 */ /* 0x000fc6000fffe0ff */
[----:B------:R-:W-:-:S04]  /*01a0*/  IMAD R5, R6, UR4, R5 ;  /* 0x0000000406057c24 */ /* 0x000fc8000f8e0205 */
[----:B------:R-:W-:-:S04]  /*01b0*/  IMAD R5, R5, UR4, R4 ;  /* 0x0000000405057c24 */ /* 0x000fc8000f8e0204 */
[----:B-1----:R-:W-:Y:S02]  /*01c0*/  IMAD.WIDE R2, R5, 0x4, R2 ;  /* 0x0000000405027825 */ /* 0x002fe400078e0202 */
[----:B------:R-:W0:Y:S04]  /*01d0*/  LDC.64 R4, c[0x0][0x388] ;  /* 0x0000e200ff047b82 */ /* 0x000e280000000a00 */
[----:B--2---:R-:W2:Y:S01]  /*01e0*/  LDG.E R3, desc[UR6][R2.64] ;  /* 0x0000000602037981 */ /* 0x004ea2000c1e1900 */
[----:B------:R-:W-:-:S04]  /*01f0*/  IMAD R7, R6, UR9, R7 ;  /* 0x0000000906077c24 */ /* 0x000fc8000f8e0207 */
[----:B------:R-:W-:-:S04]  /*0200*/  IMAD R7, R7, UR9, R0 ;  /* 0x0000000907077c24 */ /* 0x000fc8000f8e0200 */
[----:B0-----:R-:W-:-:S05]  /*0210*/  IMAD.WIDE R4, R7, 0x4, R4 ;  /* 0x0000000407047825 */ /* 0x001fca00078e0204 */
[----:B--2---:R-:W-:Y:S01]  /*0220*/  STG.E desc[UR6][R4.64], R3 ;  /* 0x0000000304007986 */ /* 0x004fe2000c101906 */
[----:B------:R-:W-:Y:S05]  /*0230*/  EXIT ;  /* 0x000000000000794d */ /* 0x000fea0003800000 */
.L_x_0:
[----:B------:R-:W-:-:S00]  /*0240*/  BRA `(.L_x_0) ;  /* 0xfffffffc00fc7947 */ /* 0x000fc0000383ffff */
[----:B------:R-:W-:-:S00]  /*0250*/  NOP ;  /* 0x0000000000007918 */ /* 0x000fc00000000000 */
        /* <DEDUP_REMOVED lines=10> */
.L_x_2:


//--------------------- .text.addBorder           --------------------------
	.section	.text.addBorder,"ax",@progbits
	.align	128
        .global         addBorder
        .type           addBorder,@function
        .size           addBorder,(.L_x_3 - addBorder)
        .other          addBorder,@"STO_CUDA_ENTRY STV_DEFAULT"
addBorder:
.text.addBorder:
[----:B------:R-:W-:Y:S01]  /*0000*/  LDC R1, c[0x0][0x37c] ;  /* 0x0000df00ff017b82 */ /* 0x000fe20000000800 */
[----:B------:R-:W0:Y:S07]  /*0010*/  S2R R3, SR_TID.X ;  /* 0x0000000000037919 */ /* 0x000e2e0000002100 */
[----:B------:R-:W0:Y:S01]  /*0020*/  LDC R0, c[0x0][0x360] ;  /* 0x0000d800ff007b82 */ /* 0x000e220000000800 */
[----:B------:R-:W1:Y:S01]  /*0030*/  LDCU.128 UR4, c[0x0][0x390] ;  /* 0x00007200ff0477ac */ /* 0x000e620008000c00 */
[----:B------:R-:W2:Y:S01]  /*0040*/  S2R R2, SR_TID.Y ;  /* 0x0000000000027919 */ /* 0x000ea20000002200 */
[----:B------:R-:W3:Y:S05]  /*0050*/  S2R R5, SR_TID.Z ;  /* 0x0000000000057919 */ /* 0x000eea0000002300 */
[----:B------:R-:W2:Y:S08]  /*0060*/  LDC R7, c[0x0][0x364] ;  /* 0x0000d900ff077b82 */ /* 0x000eb00000000800 */
[----:B------:R-:W0:Y:S01]  /*0070*/  S2UR UR8, SR_CTAID.X ;  /* 0x00000000000879c3 */ /* 0x000e220000002500 */
[----:B-1----:R-:W-:-:S02]  /*0080*/  UIMAD UR4, UR5, UR4, URZ ;  /* 0x00000004050472a4 */ /* 0x002fc4000f8e02ff */
[----:B------:R-:W-:-:S05]  /*0090*/  ULEA UR5, UR7, UR6, 0x1 ;  /* 0x0000000607057291 */ /* 0x000fca000f8e08ff */
[----:B------:R-:W2:Y:S08]  /*00a0*/  S2UR UR9, SR_CTAID.Y ;  /* 0x00000000000979c3 */ /* 0x000eb00000002600 */
[----:B------:R-:W3:Y:S08]  /*00b0*/  S2UR UR10, SR_CTAID.Z ;  /* 0x00000000000a79c3 */ /* 0x000ef00000002700 */
[----:B------:R-:W3:Y:S01]  /*00c0*/  LDC R6, c[0x0][0x368] ;  /* 0x0000da00ff067b82 */ /* 0x000ee20000000800 */
[----:B0-----:R-:W-:-:S02]  /*00d0*/  IMAD R0, R0, UR8, R3 ;  /* 0x0000000800007c24 */ /* 0x001fc4000f8e0203 */
[----:B--2---:R-:W-:-:S05]  /*00e0*/  IMAD R7, R7, UR9, R2 ;  /* 0x0000000907077c24 */ /* 0x004fca000f8e0202 */
[----:B------:R-:W-:Y:S01]  /*00f0*/  VIMNMX R2, PT, PT, R0, R7, !PT ;  /* 0x0000000700027248 */ /* 0x000fe20007fe0100 */
[----:B---3--:R-:W-:-:S05]  /*0100*/  IMAD R6, R6, UR10, R5 ;  /* 0x0000000a06067c24 */ /* 0x008fca000f8e0205 */
[----:B------:R-:W-:-:S04]  /*0110*/  ISETP.GE.AND P0, PT, R6, UR4, PT ;  /* 0x0000000406007c0c */ /* 0x000fc8000bf06270 */
[----:B------:R-:W-:-:S13]  /*0120*/  ISETP.GE.OR P0, PT, R2, UR5, P0 ;  /* 0x0000000502007c0c */ /* 0x000fda0008706670 */
[----:B------:R-:W-:Y:S05]  /*0130*/  @P0 EXIT ;  /* 0x000000000000094d */ /* 0x000fea0003800000 */
[----:B------:R-:W-:Y:S01]  /*0140*/  IADD3 R2, PT, PT, R7, -UR7, RZ ;  /* 0x8000000707027c10 */ /* 0x000fe2000fffe0ff */
[----:B------:R-:W-:Y:S01]  /*0150*/  ULEA UR4, UR6, 0xfffffffe, 0x1 ;  /* 0xfffffffe06047891 */ /* 0x000fe2000f8e08ff */
[----:B------:R-:W0:Y:S02]  /*0160*/  LDCU.64 UR8, c[0x0][0x358] ;  /* 0x00006b00ff0877ac */ /* 0x000e240008000a00 */
[----:B------:R-:W-:Y:S02]  /*0170*/  IABS R5, R2 ;  /* 0x0000000200057213 */ /* 0x000fe40000000000 */
[----:B------:R-:W-:Y:S02]  /*0180*/  IADD3 R2, PT, PT, R0, -UR7, RZ ;  /* 0x8000000700027c10 */ /* 0x000fe4000fffe0ff */
[----:B------:R-:W-:Y:S02]  /*0190*/  ISETP.GE.AND P1, PT, R5, UR6, PT ;  /* 0x0000000605007c0c */ /* 0x000fe4000bf26270 */
[----:B------:R-:W-:-:S02]  /*01a0*/  IABS R4, R2 ;  /* 0x0000000200047213 */ /* 0x000fc40000000000 */
[----:B------:R-:W1:Y:S02]  /*01b0*/  LDC.64 R2, c[0x0][0x380] ;  /* 0x0000e000ff027b82 */ /* 0x000e640000000a00 */
[----:B------:R-:W-:-:S07]  /*01c0*/  ISETP.GE.AND P0, PT, R4, UR6, PT ;  /* 0x0000000604007c0c */ /* 0x000fce000bf06270 */
[----:B------:R-:W-:-:S05]  /*01d0*/  @P1 IADD3 R5, PT, PT, -R5, UR4, RZ ;  /* 0x0000000405051c10 */ /* 0x000fca000fffe1ff */
[----:B------:R-:W-:Y:S01]  /*01e0*/  IMAD R5, R6, UR6, R5 ;  /* 0x0000000606057c24 */ /* 0x000fe2000f8e0205 */
[----:B------:R-:W-:-:S05]  /*01f0*/  @P0 IADD3 R4, PT, PT, -R4, UR4, RZ ;  /* 0x0000000404040c10 */ /* 0x000fca000fffe1ff */
[----:B------:R-:W-:-:S04]  /*0200*/  IMAD R5, R5, UR6, R4 ;  /* 0x0000000605057c24 */ /* 0x000fc8000f8e0204 */
[----:B-1----:R-:W-:Y:S02]  /*0210*/  IMAD.WIDE R2, R5, 0x4, R2 ;  /* 0x0000000405027825 */ /* 0x002fe400078e0202 */
[----:B------:R-:W1:Y:S04]  /*0220*/  LDC.64 R4, c[0x0][0x388] ;  /* 0x0000e200ff047b82 */ /* 0x000e680000000a00 */
[----:B0-----:R-:W2:Y:S01]  /*0230*/  LDG.E R3, desc[UR8][R2.64] ;  /* 0x0000000802037981 */ /* 0x001ea2000c1e1900 */
[----:B------:R-:W-:-:S04]  /*0240*/  IMAD R7, R6, UR5, R7 ;  /* 0x0000000506077c24 */ /* 0x000fc8000f8e0207 */
[----:B------:R-:W-:-:S04]  /*0250*/  IMAD R7, R7, UR5, R0 ;  /* 0x0000000507077c24 */ /* 0x000fc8000f8e0200 */
[----:B-1----:R-:W-:-:S05]  /*0260*/  IMAD.WIDE R4, R7, 0x4, R4 ;  /* 0x0000000407047825 */ /* 0x002fca00078e0204 */
[----:B--2---:R-:W-:Y:S01]  /*0270*/  STG.E desc[UR8][R4.64], R3 ;  /* 0x0000000304007986 */ /* 0x004fe2000c101908 */
[----:B------:R-:W-:Y:S05]  /*0280*/  EXIT ;  /* 0x000000000000794d */ /* 0x000fea0003800000 */
.L_x_1:
        /* <DEDUP_REMOVED lines=15> */
.L_x_3:


//--------------------- .nv.shared.reserved.0     --------------------------
	.section	.nv.shared.reserved.0,"aw",@nobits
	.weak		__nv_reservedSMEM_offset_0_alias
	.size		__nv_reservedSMEM_offset_0_alias, 0, 64
	.other		__nv_reservedSMEM_offset_0_alias,@"STO_CUDA_RESERVED_SHARED STV_DEFAULT"
__nv_reservedSMEM_offset_0_alias:
	.zero		0
	.zero		64


//--------------------- .nv.constant0.cropBorder  --------------------------
	.section	.nv.constant0.cropBorder,"a",@progbits
	.sectionflags	@""
	.align	4
.nv.constant0.cropBorder:
	.zero		928


//--------------------- .nv.constant0.addBorder   --------------------------
	.section	.nv.constant0.addBorder,"a",@progbits
	.sectionflags	@""
	.align	4
.nv.constant0.addBorder:
	.zero		928


//--------------------- SYMBOLS --------------------------

	.type		.nv.reservedSmem.offset0,@object
	.size		.nv.reservedSmem.offset0,0x4
